//
// Generated by NVIDIA NVVM Compiler
//
// Compiler Build ID: CL-36424714
// Cuda compilation tools, release 13.0, V13.0.88
// Based on NVVM 20.0.0
//

.version 9.0
.target sm_100
.address_size 64

	// .globl	_Z14erosion_kernelPPiS0_S_ii

.visible .entry _Z14erosion_kernelPPiS0_S_ii(
	.param .u64 .ptr .align 1 _Z14erosion_kernelPPiS0_S_ii_param_0,
	.param .u64 .ptr .align 1 _Z14erosion_kernelPPiS0_S_ii_param_1,
	.param .u64 .ptr .align 1 _Z14erosion_kernelPPiS0_S_ii_param_2,
	.param .u32 _Z14erosion_kernelPPiS0_S_ii_param_3,
	.param .u32 _Z14erosion_kernelPPiS0_S_ii_param_4
)
{
	.reg .pred 	%p<37>;
	.reg .b32 	%r<109>;
	.reg .b64 	%rd<75>;

	ld.param.u64 	%rd13, [_Z14erosion_kernelPPiS0_S_ii_param_0];
	ld.param.u64 	%rd14, [_Z14erosion_kernelPPiS0_S_ii_param_1];
	ld.param.u64 	%rd15, [_Z14erosion_kernelPPiS0_S_ii_param_2];
	ld.param.u32 	%r41, [_Z14erosion_kernelPPiS0_S_ii_param_3];
	ld.param.u32 	%r42, [_Z14erosion_kernelPPiS0_S_ii_param_4];
	cvta.to.global.u64 	%rd1, %rd13;
	cvta.to.global.u64 	%rd2, %rd15;
	cvta.to.global.u64 	%rd3, %rd14;
	mov.u32 	%r43, %ntid.x;
	mov.u32 	%r44, %ctaid.x;
	mov.u32 	%r45, %tid.x;
	mad.lo.s32 	%r46, %r43, %r44, %r45;
	mov.u32 	%r47, %ntid.y;
	mov.u32 	%r48, %ctaid.y;
	mov.u32 	%r49, %tid.y;
	mad.lo.s32 	%r50, %r47, %r48, %r49;
	shr.u32 	%r51, %r41, 31;
	add.s32 	%r52, %r41, %r51;
	shr.s32 	%r53, %r52, 1;
	sub.s32 	%r54, %r41, %r53;
	shr.u32 	%r56, %r42, 31;
	add.s32 	%r57, %r42, %r56;
	shr.s32 	%r58, %r57, 1;
	sub.s32 	%r59, %r42, %r58;
	setp.lt.s32 	%p1, %r46, %r54;
	sub.s32 	%r61, 201, %r54;
	setp.ge.s32 	%p2, %r46, %r61;
	setp.lt.s32 	%p3, %r50, %r59;
	or.pred  	%p4, %p1, %p3;
	or.pred  	%p5, %p4, %p2;
	sub.s32 	%r62, 201, %r59;
	setp.ge.s32 	%p6, %r50, %r62;
	or.pred  	%p7, %p5, %p6;
	@%p7 bra 	$L__BB0_33;
	setp.lt.s32 	%p8, %r41, 1;
	mov.b32 	%r99, 1;
	@%p8 bra 	$L__BB0_32;
	setp.lt.s32 	%p9, %r42, 1;
	@%p9 bra 	$L__BB0_32;
	and.b32  	%r3, %r42, 3;
	and.b32  	%r4, %r42, 2147483644;
	neg.s32 	%r5, %r4;
	cvt.s64.s32 	%rd4, %r46;
	mov.b32 	%r99, 1;
	mov.b32 	%r93, 0;
	shl.b64 	%rd22, %rd4, 3;
	add.s64 	%rd23, %rd22, %rd1;
	add.s64 	%rd9, %rd23, 16;
$L__BB0_4:
	setp.lt.u32 	%p10, %r42, 4;
	mul.lo.s32 	%r8, %r93, %r42;
	add.s32 	%r9, %r50, %r93;
	mov.b32 	%r103, 0;
	@%p10 bra 	$L__BB0_19;
	mul.wide.u32 	%rd24, %r8, 4;
	add.s64 	%rd25, %rd2, %rd24;
	add.s64 	%rd74, %rd25, 8;
	mov.u64 	%rd73, %rd9;
	mov.u32 	%r95, %r46;
	mov.u32 	%r96, %r5;
$L__BB0_6:
	ld.global.u32 	%r13, [%rd74+-8];
	setp.eq.s32 	%p11, %r13, 0;
	@%p11 bra 	$L__BB0_9;
	setp.eq.s32 	%p12, %r99, 0;
	mov.b32 	%r99, 0;
	@%p12 bra 	$L__BB0_9;
	ld.global.u64 	%rd26, [%rd73+-24];
	cvta.to.global.u64 	%rd27, %rd26;
	mul.wide.u32 	%rd28, %r9, 4;
	add.s64 	%rd29, %rd27, %rd28;
	ld.global.u32 	%r71, [%rd29+-4];
	and.b32  	%r72, %r71, %r13;
	setp.ne.s32 	%p13, %r72, 0;
	selp.u32 	%r99, 1, 0, %p13;
$L__BB0_9:
	ld.global.u32 	%r16, [%rd74+-4];
	setp.eq.s32 	%p14, %r16, 0;
	@%p14 bra 	$L__BB0_12;
	setp.eq.s32 	%p15, %r99, 0;
	mov.b32 	%r99, 0;
	@%p15 bra 	$L__BB0_12;
	mul.wide.s32 	%rd30, %r95, 8;
	add.s64 	%rd31, %rd1, %rd30;
	ld.global.u64 	%rd32, [%rd31];
	cvta.to.global.u64 	%rd33, %rd32;
	mul.wide.u32 	%rd34, %r9, 4;
	add.s64 	%rd35, %rd33, %rd34;
	ld.global.u32 	%r74, [%rd35+-4];
	and.b32  	%r75, %r74, %r16;
	setp.ne.s32 	%p16, %r75, 0;
	selp.u32 	%r99, 1, 0, %p16;
$L__BB0_12:
	ld.global.u32 	%r19, [%rd74];
	setp.eq.s32 	%p17, %r19, 0;
	@%p17 bra 	$L__BB0_15;
	setp.eq.s32 	%p18, %r99, 0;
	mov.b32 	%r99, 0;
	@%p18 bra 	$L__BB0_15;
	ld.global.u64 	%rd36, [%rd73+-8];
	cvta.to.global.u64 	%rd37, %rd36;
	mul.wide.u32 	%rd38, %r9, 4;
	add.s64 	%rd39, %rd37, %rd38;
	ld.global.u32 	%r77, [%rd39+-4];
	and.b32  	%r78, %r77, %r19;
	setp.ne.s32 	%p19, %r78, 0;
	selp.u32 	%r99, 1, 0, %p19;
$L__BB0_15:
	ld.global.u32 	%r22, [%rd74+4];
	setp.eq.s32 	%p20, %r22, 0;
	@%p20 bra 	$L__BB0_18;
	setp.eq.s32 	%p21, %r99, 0;
	mov.b32 	%r99, 0;
	@%p21 bra 	$L__BB0_18;
	ld.global.u64 	%rd40, [%rd73];
	cvta.to.global.u64 	%rd41, %rd40;
	mul.wide.u32 	%rd42, %r9, 4;
	add.s64 	%rd43, %rd41, %rd42;
	ld.global.u32 	%r80, [%rd43+-4];
	and.b32  	%r81, %r80, %r22;
	setp.ne.s32 	%p22, %r81, 0;
	selp.u32 	%r99, 1, 0, %p22;
$L__BB0_18:
	add.s32 	%r96, %r96, 4;
	add.s64 	%rd74, %rd74, 16;
	add.s32 	%r95, %r95, 4;
	add.s64 	%rd73, %rd73, 32;
	setp.eq.s32 	%p23, %r96, 0;
	mov.u32 	%r103, %r4;
	@%p23 bra 	$L__BB0_19;
	bra.uni 	$L__BB0_6;
$L__BB0_19:
	setp.eq.s32 	%p24, %r3, 0;
	@%p24 bra 	$L__BB0_31;
	add.s32 	%r82, %r103, %r8;
	mul.wide.u32 	%rd44, %r82, 4;
	add.s64 	%rd45, %rd2, %rd44;
	ld.global.u32 	%r30, [%rd45];
	setp.eq.s32 	%p25, %r30, 0;
	cvt.u64.u32 	%rd46, %r103;
	add.s64 	%rd47, %rd4, %rd46;
	shl.b64 	%rd48, %rd47, 3;
	add.s64 	%rd11, %rd1, %rd48;
	@%p25 bra 	$L__BB0_23;
	setp.eq.s32 	%p26, %r99, 0;
	mov.b32 	%r99, 0;
	@%p26 bra 	$L__BB0_23;
	ld.global.u64 	%rd49, [%rd11+-8];
	cvta.to.global.u64 	%rd50, %rd49;
	mul.wide.u32 	%rd51, %r9, 4;
	add.s64 	%rd52, %rd50, %rd51;
	ld.global.u32 	%r84, [%rd52+-4];
	and.b32  	%r85, %r84, %r30;
	setp.ne.s32 	%p27, %r85, 0;
	selp.u32 	%r99, 1, 0, %p27;
$L__BB0_23:
	setp.eq.s32 	%p28, %r3, 1;
	@%p28 bra 	$L__BB0_31;
	cvt.u64.u32 	%rd53, %r8;
	add.s64 	%rd55, %rd46, %rd53;
	shl.b64 	%rd56, %rd55, 2;
	add.s64 	%rd12, %rd2, %rd56;
	ld.global.u32 	%r33, [%rd12+4];
	setp.eq.s32 	%p29, %r33, 0;
	@%p29 bra 	$L__BB0_27;
	setp.eq.s32 	%p30, %r99, 0;
	mov.b32 	%r99, 0;
	@%p30 bra 	$L__BB0_27;
	add.s32 	%r87, %r46, %r103;
	mul.wide.s32 	%rd57, %r87, 8;
	add.s64 	%rd58, %rd1, %rd57;
	ld.global.u64 	%rd59, [%rd58];
	cvta.to.global.u64 	%rd60, %rd59;
	mul.wide.u32 	%rd61, %r9, 4;
	add.s64 	%rd62, %rd60, %rd61;
	ld.global.u32 	%r88, [%rd62+-4];
	and.b32  	%r89, %r88, %r33;
	setp.ne.s32 	%p31, %r89, 0;
	selp.u32 	%r99, 1, 0, %p31;
$L__BB0_27:
	setp.eq.s32 	%p32, %r3, 2;
	@%p32 bra 	$L__BB0_31;
	ld.global.u32 	%r36, [%rd12+8];
	setp.eq.s32 	%p33, %r36, 0;
	@%p33 bra 	$L__BB0_31;
	setp.eq.s32 	%p34, %r99, 0;
	mov.b32 	%r99, 0;
	@%p34 bra 	$L__BB0_31;
	ld.global.u64 	%rd63, [%rd11+8];
	cvta.to.global.u64 	%rd64, %rd63;
	mul.wide.u32 	%rd65, %r9, 4;
	add.s64 	%rd66, %rd64, %rd65;
	ld.global.u32 	%r91, [%rd66+-4];
	and.b32  	%r92, %r91, %r36;
	setp.ne.s32 	%p35, %r92, 0;
	selp.u32 	%r99, 1, 0, %p35;
$L__BB0_31:
	add.s32 	%r93, %r93, 1;
	setp.ne.s32 	%p36, %r93, %r41;
	@%p36 bra 	$L__BB0_4;
$L__BB0_32:
	mul.wide.s32 	%rd67, %r46, 8;
	add.s64 	%rd68, %rd3, %rd67;
	ld.global.u64 	%rd69, [%rd68];
	cvta.to.global.u64 	%rd70, %rd69;
	mul.wide.u32 	%rd71, %r50, 4;
	add.s64 	%rd72, %rd70, %rd71;
	st.global.u32 	[%rd72], %r99;
	bra.uni 	$L__BB0_34;
$L__BB0_33:
	mul.wide.s32 	%rd16, %r46, 8;
	add.s64 	%rd17, %rd3, %rd16;
	ld.global.u64 	%rd18, [%rd17];
	cvta.to.global.u64 	%rd19, %rd18;
	mul.wide.u32 	%rd20, %r50, 4;
	add.s64 	%rd21, %rd19, %rd20;
	mov.b32 	%r63, 0;
	st.global.u32 	[%rd21], %r63;
$L__BB0_34:
	ret;

}


// ===== COMPILED SASS (sm_100) =====

	.target	sm_100

	.elftype	@"ET_EXEC"


//--------------------- .note.nv.tkinfo           --------------------------
	.section	.note.nv.tkinfo,"",@"SHT_NOTE"
	.sectionflags	@"SHF_NOTE_NV_TKINFO"
	.tkinfo
        /*0018*/ 	.word	0x00000002
        /*0030*/ 	.string	""
        /*0030*/ 	.string	"ptxas"
        /*0030*/ 	.string	"Cuda compilation tools, release 13.0, V13.0.88"
        /*0030*/ 	.string	"Build cuda_13.0.r13.0/compiler.36424714_0"
        /*0030*/ 	.string	"-arch sm_100 -m 64 "



//--------------------- .note.nv.cuinfo           --------------------------
	.section	.note.nv.cuinfo,"",@"SHT_NOTE"
	.sectionflags	@"SHF_NOTE_NV_CUINFO"
        /*0018*/ 	.short	0x0002
        /*001a*/ 	.short	0x0064
        /*001c*/ 	.short	0x0082
	.zero		2


//--------------------- .nv.info                  --------------------------
	.section	.nv.info,"",@"SHT_CUDA_INFO"
	.align	4


	//----- nvinfo : EIATTR_REGCOUNT
	.align		4
        /*0000*/ 	.byte	0x04, 0x2f
        /*0002*/ 	.short	(.L_1 - .L_0)
	.align		4
.L_0:
        /*0004*/ 	.word	index@(_Z14erosion_kernelPPiS0_S_ii)
        /*0008*/ 	.word	0x0000001c


	//----- nvinfo : EIATTR_FRAME_SIZE
	.align		4
.L_1:
        /*000c*/ 	.byte	0x04, 0x11
        /*000e*/ 	.short	(.L_3 - .L_2)
	.align		4
.L_2:
        /*0010*/ 	.word	index@(_Z14erosion_kernelPPiS0_S_ii)
        /*0014*/ 	.word	0x00000000


	//----- nvinfo : EIATTR_MIN_STACK_SIZE
	.align		4
.L_3:
        /*0018*/ 	.byte	0x04, 0x12
        /*001a*/ 	.short	(.L_5 - .L_4)
	.align		4
.L_4:
        /*001c*/ 	.word	index@(_Z14erosion_kernelPPiS0_S_ii)
        /*0020*/ 	.word	0x00000000
.L_5:


//--------------------- .nv.compat                --------------------------
	.section	.nv.compat,"",@"SHT_CUDA_COMPAT_INFO"
	.align	4
        /*0000*/ 	.byte	0x02, 0x09, 0x00, 0x00, 0x02, 0x02, 0x01, 0x00, 0x02, 0x05, 0x05, 0x00, 0x03, 0x07, 0x01, 0x01
        /*0010*/ 	.byte	0x02, 0x03, 0x00, 0x00, 0x02, 0x06, 0x01, 0x00, 0x04, 0x0b, 0x08, 0x00, 0x09, 0x00, 0x00, 0x00
        /*0020*/ 	.byte	0x00, 0x00, 0x00, 0x00


//--------------------- .nv.info._Z14erosion_kernelPPiS0_S_ii --------------------------
	.section	.nv.info._Z14erosion_kernelPPiS0_S_ii,"",@"SHT_CUDA_INFO"
	.sectionflags	@""
	.align	4


	//----- nvinfo : EIATTR_CUDA_API_VERSION
	.align		4
        /*0000*/ 	.byte	0x04, 0x37
        /*0002*/ 	.short	(.L_7 - .L_6)
.L_6:
        /*0004*/ 	.word	0x00000082


	//----- nvinfo : EIATTR_KPARAM_INFO
	.align		4
.L_7:
        /*0008*/ 	.byte	0x04, 0x17
        /*000a*/ 	.short	(.L_9 - .L_8)
.L_8:
        /*000c*/ 	.word	0x00000000
        /*0010*/ 	.short	0x0004
        /*0012*/ 	.short	0x001c
        /*0014*/ 	.byte	0x00, 0xf0, 0x11, 0x00


	//----- nvinfo : EIATTR_KPARAM_INFO
	.align		4
.L_9:
        /*0018*/ 	.byte	0x04, 0x17
        /*001a*/ 	.short	(.L_11 - .L_10)
.L_10:
        /*001c*/ 	.word	0x00000000
        /*0020*/ 	.short	0x0003
        /*0022*/ 	.short	0x0018
        /*0024*/ 	.byte	0x00, 0xf0, 0x11, 0x00


	//----- nvinfo : EIATTR_KPARAM_INFO
	.align		4
.L_11:
        /*0028*/ 	.byte	0x04, 0x17
        /*002a*/ 	.short	(.L_13 - .L_12)
.L_12:
        /*002c*/ 	.word	0x00000000
        /*0030*/ 	.short	0x0002
        /*0032*/ 	.short	0x0010
        /*0034*/ 	.byte	0x00, 0xf5, 0x21, 0x00


	//----- nvinfo : EIATTR_KPARAM_INFO
	.align		4
.L_13:
        /*0038*/ 	.byte	0x04, 0x17
        /*003a*/ 	.short	(.L_15 - .L_14)
.L_14:
        /*003c*/ 	.word	0x00000000
        /*0040*/ 	.short	0x0001
        /*0042*/ 	.short	0x0008
        /*0044*/ 	.byte	0x00, 0xf5, 0x21, 0x00


	//----- nvinfo : EIATTR_KPARAM_INFO
	.align		4
.L_15:
        /*0048*/ 	.byte	0x04, 0x17
        /*004a*/ 	.short	(.L_17 - .L_16)
.L_16:
        /*004c*/ 	.word	0x00000000
        /*0050*/ 	.short	0x0000
        /*0052*/ 	.short	0x0000
        /*0054*/ 	.byte	0x00, 0xf5, 0x21, 0x00


	//----- nvinfo : EIATTR_SPARSE_MMA_MASK
	.align		4
.L_17:
        /*0058*/ 	.byte	0x03, 0x50
        /*005a*/ 	.short	0x0000


	//----- nvinfo : EIATTR_MAXREG_COUNT
	.align		4
        /*005c*/ 	.byte	0x03, 0x1b
        /*005e*/ 	.short	0x00ff


	//----- nvinfo : EIATTR_MERCURY_ISA_VERSION
	.align		4
        /*0060*/ 	.byte	0x03, 0x5f
        /*0062*/ 	.short	0x0101


	//----- nvinfo : EIATTR_VRC_CTA_INIT_COUNT
	.align		4
        /*0064*/ 	.byte	0x02, 0x4a
	.zero		1
	.zero		1


	//----- nvinfo : EIATTR_EXIT_INSTR_OFFSETS
	.align		4
        /*0068*/ 	.byte	0x04, 0x1c
        /*006a*/ 	.short	(.L_19 - .L_18)


	//   ....[0]....
.L_18:
        /*006c*/ 	.word	0x00000f20


	//   ....[1]....
        /*0070*/ 	.word	0x00000f80


	//----- nvinfo : EIATTR_CRS_STACK_SIZE
	.align		4
.L_19:
        /*0074*/ 	.byte	0x04, 0x1e
        /*0076*/ 	.short	(.L_21 - .L_20)
.L_20:
        /*0078*/ 	.word	0x00000000


	//----- nvinfo : EIATTR_CBANK_PARAM_SIZE
	.align		4
.L_21:
        /*007c*/ 	.byte	0x03, 0x19
        /*007e*/ 	.short	0x0020


	//----- nvinfo : EIATTR_PARAM_CBANK
	.align		4
        /*0080*/ 	.byte	0x04, 0x0a
        /*0082*/ 	.short	(.L_23 - .L_22)
	.align		4
.L_22:
        /*0084*/ 	.word	index@(.nv.constant0._Z14erosion_kernelPPiS0_S_ii)
        /*0088*/ 	.short	0x0380
        /*008a*/ 	.short	0x0020


	//----- nvinfo : EIATTR_SW_WAR
	.align		4
.L_23:
        /*008c*/ 	.byte	0x04, 0x36
        /*008e*/ 	.short	(.L_25 - .L_24)
.L_24:
        /*0090*/ 	.word	0x00000008
.L_25:


//--------------------- .nv.callgraph             --------------------------
	.section	.nv.callgraph,"",@"SHT_CUDA_CALLGRAPH"
	.align	4
	.sectionentsize	8
	.align		4
        /*0000*/ 	.word	0x00000000
	.align		4
        /*0004*/ 	.word	0xffffffff
	.align		4
        /*0008*/ 	.word	0x00000000
	.align		4
        /*000c*/ 	.word	0xfffffffe
	.align		4
        /*0010*/ 	.word	0x00000000
	.align		4
        /*0014*/ 	.word	0xfffffffd
	.align		4
        /*0018*/ 	.word	0x00000000
	.align		4
        /*001c*/ 	.word	0xfffffffc


//--------------------- .text._Z14erosion_kernelPPiS0_S_ii --------------------------
	.section	.text._Z14erosion_kernelPPiS0_S_ii,"ax",@progbits
	.align	128
        .global         _Z14erosion_kernelPPiS0_S_ii
        .type           _Z14erosion_kernelPPiS0_S_ii,@function
        .size           _Z14erosion_kernelPPiS0_S_ii,(.L_x_28 - _Z14erosion_kernelPPiS0_S_ii)
        .other          _Z14erosion_kernelPPiS0_S_ii,@"STO_CUDA_ENTRY STV_DEFAULT"
_Z14erosion_kernelPPiS0_S_ii:
.text._Z14erosion_kernelPPiS0_S_ii:
[----:B------:R-:W-:Y:S01]  /*0000*/  LDC R1, c[0x0][0x37c] ;  /* 0x0000df00ff017b82 */ /* 0x000fe20000000800 */
[----:B------:R-:W0:Y:S07]  /*0010*/  S2R R3, SR_CTAID.Y ;  /* 0x0000000000037919 */ /* 0x000e2e0000002600 */
[----:B------:R-:W1:Y:S01]  /*0020*/  LDC.64 R6, c[0x0][0x398] ;  /* 0x0000e600ff067b82 */ /* 0x000e620000000a00 */
[----:B------:R-:W2:Y:S01]  /*0030*/  LDCU UR4, c[0x0][0x360] ;  /* 0x00006c00ff0477ac */ /* 0x000ea20008000800 */
[----:B------:R-:W0:Y:S01]  /*0040*/  S2R R10, SR_TID.Y ;  /* 0x00000000000a7919 */ /* 0x000e220000002200 */
[----:B------:R-:W0:Y:S01]  /*0050*/  LDCU UR5, c[0x0][0x364] ;  /* 0x00006c80ff0577ac */ /* 0x000e220008000800 */
[----:B------:R-:W2:Y:S01]  /*0060*/  S2R R8, SR_CTAID.X ;  /* 0x0000000000087919 */ /* 0x000ea20000002500 */
[----:B------:R-:W2:Y:S01]  /*0070*/  S2R R9, SR_TID.X ;  /* 0x0000000000097919 */ /* 0x000ea20000002100 */
[----:B-1----:R-:W-:-:S02]  /*0080*/  LEA.HI R0, R7, R7, RZ, 0x1 ;  /* 0x0000000707007211 */ /* 0x002fc400078f08ff */
[----:B------:R-:W-:Y:S02]  /*0090*/  LEA.HI R2, R6, R6, RZ, 0x1 ;  /* 0x0000000606027211 */ /* 0x000fe400078f08ff */
[----:B------:R-:W-:-:S05]  /*00a0*/  SHF.R.S32.HI R4, RZ, 0x1, R0 ;  /* 0x00000001ff047819 */ /* 0x000fca0000011400 */
[----:B------:R-:W-:Y:S02]  /*00b0*/  IMAD.IADD R5, R7, 0x1, -R4 ;  /* 0x0000000107057824 */ /* 0x000fe400078e0a04 */
[----:B0-----:R-:W-:Y:S01]  /*00c0*/  IMAD R0, R3, UR5, R10 ;  /* 0x0000000503007c24 */ /* 0x001fe2000f8e020a */
[----:B------:R-:W-:-:S04]  /*00d0*/  SHF.R.S32.HI R3, RZ, 0x1, R2 ;  /* 0x00000001ff037819 */ /* 0x000fc80000011402 */
[----:B------:R-:W-:Y:S01]  /*00e0*/  ISETP.GE.AND P0, PT, R0, R5, PT ;  /* 0x000000050000720c */ /* 0x000fe20003f06270 */
[----:B------:R-:W-:Y:S01]  /*00f0*/  IMAD.IADD R3, R6, 0x1, -R3 ;  /* 0x0000000106037824 */ /* 0x000fe200078e0a03 */
[----:B------:R-:W-:Y:S01]  /*0100*/  IADD3 R5, PT, PT, -R5, 0xc9, RZ ;  /* 0x000000c905057810 */ /* 0x000fe20007ffe1ff */
[----:B--2---:R-:W-:Y:S01]  /*0110*/  IMAD R2, R8, UR4, R9 ;  /* 0x0000000408027c24 */ /* 0x004fe2000f8e0209 */
[----:B------:R-:W0:Y:S02]  /*0120*/  LDCU.64 UR4, c[0x0][0x358] ;  /* 0x00006b00ff0477ac */ /* 0x000e240008000a00 */
[----:B------:R-:W-:Y:S02]  /*0130*/  IADD3 R9, PT, PT, -R3, 0xc9, RZ ;  /* 0x000000c903097810 */ /* 0x000fe40007ffe1ff */
[----:B------:R-:W-:-:S04]  /*0140*/  ISETP.LT.OR P0, PT, R2, R3, !P0 ;  /* 0x000000030200720c */ /* 0x000fc80004701670 */
[----:B------:R-:W-:-:S04]  /*0150*/  ISETP.GE.OR P0, PT, R2, R9, P0 ;  /* 0x000000090200720c */ /* 0x000fc80000706670 */
[----:B------:R-:W-:-:S13]  /*0160*/  ISETP.GE.OR P0, PT, R0, R5, P0 ;  /* 0x000000050000720c */ /* 0x000fda0000706670 */
[----:B0-----:R-:W-:Y:S05]  /*0170*/  @P0 BRA `(.L_x_0) ;  /* 0x0000000c006c0947 */ /* 0x001fea0003800000 */
[----:B------:R-:W-:Y:S01]  /*0180*/  ISETP.GE.AND P0, PT, R7, 0x1, PT ;  /* 0x000000010700780c */ /* 0x000fe20003f06270 */
[----:B------:R-:W-:-:S03]  /*0190*/  IMAD.MOV.U32 R24, RZ, RZ, 0x1 ;  /* 0x00000001ff187424 */ /* 0x000fc600078e00ff */
[----:B------:R-:W-:-:S13]  /*01a0*/  ISETP.LT.OR P0, PT, R6, 0x1, !P0 ;  /* 0x000000010600780c */ /* 0x000fda0004701670 */
[----:B------:R-:W-:Y:S05]  /*01b0*/  @P0 BRA `(.L_x_1) ;  /* 0x0000000c00440947 */ /* 0x000fea0003800000 */
[----:B------:R-:W0:Y:S01]  /*01c0*/  LDCU.64 UR6, c[0x0][0x380] ;  /* 0x00007000ff0677ac */ /* 0x000e220008000a00 */
[----:B------:R-:W-:Y:S01]  /*01d0*/  SHF.R.S32.HI R5, RZ, 0x1f, R2 ;  /* 0x0000001fff057819 */ /* 0x000fe20000011402 */
[----:B------:R-:W-:Y:S01]  /*01e0*/  IMAD.MOV.U32 R24, RZ, RZ, 0x1 ;  /* 0x00000001ff187424 */ /* 0x000fe200078e00ff */
[C---:B------:R-:W-:Y:S02]  /*01f0*/  LOP3.LUT R4, R7.reuse, 0x3, RZ, 0xc0, !PT ;  /* 0x0000000307047812 */ /* 0x040fe400078ec0ff */
[----:B------:R-:W-:Y:S01]  /*0200*/  LOP3.LUT R6, R7, 0x7ffffffc, RZ, 0xc0, !PT ;  /* 0x7ffffffc07067812 */ /* 0x000fe200078ec0ff */
[----:B------:R-:W-:Y:S01]  /*0210*/  IMAD.MOV.U32 R7, RZ, RZ, RZ ;  /* 0x000000ffff077224 */ /* 0x000fe200078e00ff */
[----:B0-----:R-:W-:-:S04]  /*0220*/  LEA R14, P0, R2, UR6, 0x3 ;  /* 0x00000006020e7c11 */ /* 0x001fc8000f8018ff */
[----:B------:R-:W-:-:S09]  /*0230*/  LEA.HI.X R15, R2, UR7, R5, 0x3, P0 ;  /* 0x00000007020f7c11 */ /* 0x000fd200080f1c05 */
.L_x_26:
[----:B0-----:R-:W0:Y:S01]  /*0240*/  LDCU.64 UR6, c[0x0][0x398] ;  /* 0x00007300ff0677ac */ /* 0x001e220008000a00 */
[----:B------:R-:W-:Y:S02]  /*0250*/  IMAD.IADD R8, R0, 0x1, R7 ;  /* 0x0000000100087824 */ /* 0x000fe400078e0207 */
[----:B------:R-:W-:Y:S01]  /*0260*/  IMAD.MOV.U32 R16, RZ, RZ, RZ ;  /* 0x000000ffff107224 */ /* 0x000fe200078e00ff */
[----:B0-----:R-:W-:Y:S02]  /*0270*/  UISETP.GE.U32.AND UP0, UPT, UR7, 0x4, UPT ;  /* 0x000000040700788c */ /* 0x001fe4000bf06070 */
[C---:B------:R-:W-:Y:S02]  /*0280*/  IMAD R9, R7.reuse, UR7, RZ ;  /* 0x0000000707097c24 */ /* 0x040fe4000f8e02ff */
[----:B------:R-:W-:-:S05]  /*0290*/  VIADD R7, R7, 0x1 ;  /* 0x0000000107077836 */ /* 0x000fca0000000000 */
[----:B------:R-:W-:Y:S01]  /*02a0*/  ISETP.NE.AND P0, PT, R7, UR6, PT ;  /* 0x0000000607007c0c */ /* 0x000fe2000bf05270 */
[----:B------:R-:W-:-:S12]  /*02b0*/  BRA.U !UP0, `(.L_x_2) ;  /* 0x00000009080c7547 */ /* 0x000fd8000b800000 */
[----:B------:R-:W0:Y:S02]  /*02c0*/  LDC.64 R16, c[0x0][0x390] ;  /* 0x0000e400ff107b82 */ /* 0x000e240000000a00 */
[----:B0-----:R-:W-:-:S05]  /*02d0*/  IMAD.WIDE.U32 R16, R9, 0x4, R16 ;  /* 0x0000000409107825 */ /* 0x001fca00078e0010 */
[----:B------:R-:W2:Y:S04]  /*02e0*/  LDG.E R19, desc[UR4][R16.64] ;  /* 0x0000000410137981 */ /* 0x000ea8000c1e1900 */
[----:B------:R-:W3:Y:S04]  /*02f0*/  LDG.E R21, desc[UR4][R16.64+0x4] ;  /* 0x0000040410157981 */ /* 0x000ee8000c1e1900 */
[----:B------:R-:W4:Y:S04]  /*0300*/  LDG.E R10, desc[UR4][R16.64+0x8] ;  /* 0x00000804100a7981 */ /* 0x000f28000c1e1900 */
[----:B------:R-:W5:Y:S01]  /*0310*/  LDG.E R11, desc[UR4][R16.64+0xc] ;  /* 0x00000c04100b7981 */ /* 0x000f62000c1e1900 */
[----:B------:R-:W-:-:S02]  /*0320*/  IADD3 R12, P1, PT, R16, 0x18, RZ ;  /* 0x00000018100c7810 */ /* 0x000fc40007f3e0ff */
[----:B------:R-:W-:-:S03]  /*0330*/  IADD3 R13, PT, PT, -R6, 0x4, RZ ;  /* 0x00000004060d7810 */ /* 0x000fc60007ffe1ff */
[----:B------:R-:W-:Y:S01]  /*0340*/  IMAD.X R20, RZ, RZ, R17, P1 ;  /* 0x000000ffff147224 */ /* 0x000fe200008e0611 */
[----:B------:R-:W-:Y:S02]  /*0350*/  IADD3 R3, P1, PT, R14, 0x30, RZ ;  /* 0x000000300e037810 */ /* 0x000fe40007f3e0ff */
[----:B------:R-:W-:Y:S02]  /*0360*/  ISETP.NE.AND P2, PT, R13, RZ, PT ;  /* 0x000000ff0d00720c */ /* 0x000fe40003f45270 */
[----:B--2---:R-:W-:Y:S02]  /*0370*/  ISETP.NE.AND P6, PT, R19, RZ, PT ;  /* 0x000000ff1300720c */ /* 0x004fe40003fc5270 */
[----:B---3--:R-:W-:Y:S02]  /*0380*/  ISETP.NE.AND P5, PT, R21, RZ, PT ;  /* 0x000000ff1500720c */ /* 0x008fe40003fa5270 */
[----:B----4-:R-:W-:Y:S02]  /*0390*/  ISETP.NE.AND P3, PT, R10, RZ, PT ;  /* 0x000000ff0a00720c */ /* 0x010fe40003f65270 */
[----:B-----5:R-:W-:-:S07]  /*03a0*/  ISETP.NE.AND P4, PT, R11, RZ, PT ;  /* 0x000000ff0b00720c */ /* 0x020fce0003f85270 */
[----:B------:R-:W-:Y:S06]  /*03b0*/  @!P6 BRA `(.L_x_3) ;  /* 0x000000000028e947 */ /* 0x000fec0003800000 */
[----:B------:R-:W-:Y:S01]  /*03c0*/  ISETP.NE.AND P6, PT, R24, RZ, PT ;  /* 0x000000ff1800720c */ /* 0x000fe20003fc5270 */
[----:B------:R-:W-:Y:S01]  /*03d0*/  BSSY.RECONVERGENT B0, `(.L_x_3) ;  /* 0x0000008000007945 */ /* 0x000fe20003800200 */
[----:B------:R-:W-:-:S11]  /*03e0*/  IMAD.MOV.U32 R24, RZ, RZ, RZ ;  /* 0x000000ffff187224 */ /* 0x000fd600078e00ff */
[----:B------:R-:W-:Y:S05]  /*03f0*/  @!P6 BRA `(.L_x_4) ;  /* 0x000000000014e947 */ /* 0x000fea0003800000 */
[----:B------:R-:W2:Y:S02]  /*0400*/  LDG.E.64 R16, desc[UR4][R14.64+-0x8] ;  /* 0xfffff8040e107981 */ /* 0x000ea4000c1e1b00 */
[----:B--2---:R-:W-:-:S06]  /*0410*/  IMAD.WIDE.U32 R16, R8, 0x4, R16 ;  /* 0x0000000408107825 */ /* 0x004fcc00078e0010 */
[----:B------:R-:W2:Y:S02]  /*0420*/  LDG.E R16, desc[UR4][R16.64+-0x4] ;  /* 0xfffffc0410107981 */ /* 0x000ea4000c1e1900 */
[----:B--2---:R-:W-:-:S04]  /*0430*/  LOP3.LUT P6, RZ, R16, R19, RZ, 0xc0, !PT ;  /* 0x0000001310ff7212 */ /* 0x004fc800078cc0ff */
[----:B------:R-:W-:-:S09]  /*0440*/  SEL R24, RZ, 0x1, !P6 ;  /* 0x00000001ff187807 */ /* 0x000fd20007000000 */
.L_x_4:
[----:B------:R-:W-:Y:S05]  /*0450*/  BSYNC.RECONVERGENT B0 ;  /* 0x0000000000007941 */ /* 0x000fea0003800200 */
.L_x_3:
[----:B------:R-:W-:Y:S05]  /*0460*/  @!P5 BRA `(.L_x_5) ;  /* 0x000000000030d947 */ /* 0x000fea0003800000 */
[----:B------:R-:W-:Y:S01]  /*0470*/  ISETP.NE.AND P5, PT, R24, RZ, PT ;  /* 0x000000ff1800720c */ /* 0x000fe20003fa5270 */
[----:B------:R-:W-:Y:S01]  /*0480*/  BSSY.RECONVERGENT B0, `(.L_x_5) ;  /* 0x000000a000007945 */ /* 0x000fe20003800200 */
[----:B------:R-:W-:-:S11]  /*0490*/  IMAD.MOV.U32 R24, RZ, RZ, RZ ;  /* 0x000000ffff187224 */ /* 0x000fd600078e00ff */
[----:B------:R-:W-:Y:S05]  /*04a0*/  @!P5 BRA `(.L_x_6) ;  /* 0x00000000001cd947 */ /* 0x000fea0003800000 */
[----:B------:R-:W0:Y:S02]  /*04b0*/  LDC.64 R16, c[0x0][0x380] ;  /* 0x0000e000ff107b82 */ /* 0x000e240000000a00 */
[----:B0-----:R-:W-:-:S06]  /*04c0*/  IMAD.WIDE R16, R2, 0x8, R16 ;  /* 0x0000000802107825 */ /* 0x001fcc00078e0210 */
[----:B------:R-:W2:Y:S02]  /*04d0*/  LDG.E.64 R16, desc[UR4][R16.64] ;  /* 0x0000000410107981 */ /* 0x000ea4000c1e1b00 */
[----:B--2---:R-:W-:-:S06]  /*04e0*/  IMAD.WIDE.U32 R18, R8, 0x4, R16 ;  /* 0x0000000408127825 */ /* 0x004fcc00078e0010 */
[----:B------:R-:W2:Y:S02]  /*04f0*/  LDG.E R18, desc[UR4][R18.64+-0x4] ;  /* 0xfffffc0412127981 */ /* 0x000ea4000c1e1900 */
[----:B--2---:R-:W-:-:S04]  /*0500*/  LOP3.LUT P5, RZ, R18, R21, RZ, 0xc0, !PT ;  /* 0x0000001512ff7212 */ /* 0x004fc800078ac0ff */
[----:B------:R-:W-:-:S09]  /*0510*/  SEL R24, RZ, 0x1, !P5 ;  /* 0x00000001ff187807 */ /* 0x000fd20006800000 */
.L_x_6:
[----:B------:R-:W-:Y:S05]  /*0520*/  BSYNC.RECONVERGENT B0 ;  /* 0x0000000000007941 */ /* 0x000fea0003800200 */
.L_x_5:
[----:B------:R-:W-:Y:S05]  /*0530*/  @!P3 BRA `(.L_x_7) ;  /* 0x000000000028b947 */ /* 0x000fea0003800000 */
        /* <DEDUP_REMOVED lines=9> */
.L_x_8:
[----:B------:R-:W-:Y:S05]  /*05d0*/  BSYNC.RECONVERGENT B0 ;  /* 0x0000000000007941 */ /* 0x000fea0003800200 */
.L_x_7:
        /* <DEDUP_REMOVED lines=10> */
.L_x_10:
[----:B------:R-:W-:Y:S05]  /*0680*/  BSYNC.RECONVERGENT B0 ;  /* 0x0000000000007941 */ /* 0x000fea0003800200 */
.L_x_9:
[----:B------:R-:W-:Y:S02]  /*0690*/  IMAD.MOV.U32 R16, RZ, RZ, R6 ;  /* 0x000000ffff107224 */ /* 0x000fe400078e0006 */
[----:B------:R-:W-:Y:S01]  /*06a0*/  IMAD.X R17, RZ, RZ, R15, P1 ;  /* 0x000000ffff117224 */ /* 0x000fe200008e060f */
[----:B------:R-:W-:Y:S06]  /*06b0*/  @!P2 BRA `(.L_x_2) ;  /* 0x00000004000ca947 */ /* 0x000fec0003800000 */
[----:B------:R-:W0:Y:S01]  /*06c0*/  LDC.64 R10, c[0x0][0x380] ;  /* 0x0000e000ff0a7b82 */ /* 0x000e220000000a00 */
[----:B------:R-:W-:Y:S02]  /*06d0*/  IMAD.MOV.U32 R16, RZ, RZ, R3 ;  /* 0x000000ffff107224 */ /* 0x000fe400078e0003 */
[----:B------:R-:W-:Y:S02]  /*06e0*/  IMAD.MOV.U32 R18, RZ, RZ, R12 ;  /* 0x000000ffff127224 */ /* 0x000fe400078e000c */
[----:B------:R-:W-:Y:S02]  /*06f0*/  IMAD.MOV.U32 R19, RZ, RZ, R20 ;  /* 0x000000ffff137224 */ /* 0x000fe400078e0014 */
[----:B------:R-:W-:-:S07]  /*0700*/  VIADD R3, R2, 0x4 ;  /* 0x0000000402037836 */ /* 0x000fce0000000000 */
.L_x_19:
[----:B------:R-:W2:Y:S02]  /*0710*/  LDG.E R23, desc[UR4][R18.64+-0x8] ;  /* 0xfffff80412177981 */ /* 0x000ea4000c1e1900 */
[----:B--2---:R-:W-:-:S13]  /*0720*/  ISETP.NE.AND P1, PT, R23, RZ, PT ;  /* 0x000000ff1700720c */ /* 0x004fda0003f25270 */
        /* <DEDUP_REMOVED lines=10> */
.L_x_12:
[----:B------:R-:W-:Y:S05]  /*07d0*/  BSYNC.RECONVERGENT B0 ;  /* 0x0000000000007941 */ /* 0x000fea0003800200 */
.L_x_11:
[----:B------:R-:W2:Y:S02]  /*07e0*/  LDG.E R25, desc[UR4][R18.64+-0x4] ;  /* 0xfffffc0412197981 */ /* 0x000ea4000c1e1900 */
[----:B--2---:R-:W-:-:S13]  /*07f0*/  ISETP.NE.AND P1, PT, R25, RZ, PT ;  /* 0x000000ff1900720c */ /* 0x004fda0003f25270 */
[----:B------:R-:W-:Y:S05]  /*0800*/  @!P1 BRA `(.L_x_13) ;  /* 0x00000000002c9947 */ /* 0x000fea0003800000 */
[----:B------:R-:W-:Y:S01]  /*0810*/  ISETP.NE.AND P1, PT, R24, RZ, PT ;  /* 0x000000ff1800720c */ /* 0x000fe20003f25270 */
[----:B------:R-:W-:Y:S01]  /*0820*/  BSSY.RECONVERGENT B0, `(.L_x_13) ;  /* 0x0000009000007945 */ /* 0x000fe20003800200 */
[----:B------:R-:W-:-:S11]  /*0830*/  IMAD.MOV.U32 R24, RZ, RZ, RZ ;  /* 0x000000ffff187224 */ /* 0x000fd600078e00ff */
[----:B------:R-:W-:Y:S05]  /*0840*/  @!P1 BRA `(.L_x_14) ;  /* 0x0000000000189947 */ /* 0x000fea0003800000 */
[----:B0-----:R-:W-:-:S06]  /*0850*/  IMAD.WIDE R20, R3, 0x8, R10 ;  /* 0x0000000803147825 */ /* 0x001fcc00078e020a */
[----:B------:R-:W2:Y:S02]  /*0860*/  LDG.E.64 R20, desc[UR4][R20.64] ;  /* 0x0000000414147981 */ /* 0x000ea4000c1e1b00 */
[----:B--2---:R-:W-:-:S06]  /*0870*/  IMAD.WIDE.U32 R22, R8, 0x4, R20 ;  /* 0x0000000408167825 */ /* 0x004fcc00078e0014 */
[----:B------:R-:W2:Y:S02]  /*0880*/  LDG.E R22, desc[UR4][R22.64+-0x4] ;  /* 0xfffffc0416167981 */ /* 0x000ea4000c1e1900 */
[----:B--2---:R-:W-:-:S04]  /*0890*/  LOP3.LUT P1, RZ, R22, R25, RZ, 0xc0, !PT ;  /* 0x0000001916ff7212 */ /* 0x004fc8000782c0ff */
[----:B------:R-:W-:-:S09]  /*08a0*/  SEL R24, RZ, 0x1, !P1 ;  /* 0x00000001ff187807 */ /* 0x000fd20004800000 */
.L_x_14:
[----:B------:R-:W-:Y:S05]  /*08b0*/  BSYNC.RECONVERGENT B0 ;  /* 0x0000000000007941 */ /* 0x000fea0003800200 */
.L_x_13:
        /* <DEDUP_REMOVED lines=12> */
.L_x_16:
[----:B------:R-:W-:Y:S05]  /*0980*/  BSYNC.RECONVERGENT B0 ;  /* 0x0000000000007941 */ /* 0x000fea0003800200 */
.L_x_15:
[----:B------:R-:W2:Y:S01]  /*0990*/  LDG.E R23, desc[UR4][R18.64+0x4] ;  /* 0x0000040412177981 */ /* 0x000ea2000c1e1900 */
[----:B------:R-:W-:-:S05]  /*09a0*/  VIADD R13, R13, 0x4 ;  /* 0x000000040d0d7836 */ /* 0x000fca0000000000 */
[----:B------:R-:W-:Y:S02]  /*09b0*/  ISETP.NE.AND P3, PT, R13, RZ, PT ;  /* 0x000000ff0d00720c */ /* 0x000fe40003f65270 */
        /* <DEDUP_REMOVED lines=11> */
.L_x_18:
[----:B------:R-:W-:Y:S05]  /*0a70*/  BSYNC.RECONVERGENT B0 ;  /* 0x0000000000007941 */ /* 0x000fea0003800200 */
.L_x_17:
[----:B------:R-:W-:Y:S01]  /*0a80*/  IADD3 R18, P1, PT, R18, 0x10, RZ ;  /* 0x0000001012127810 */ /* 0x000fe20007f3e0ff */
[----:B------:R-:W-:Y:S01]  /*0a90*/  VIADD R3, R3, 0x4 ;  /* 0x0000000403037836 */ /* 0x000fe20000000000 */
[----:B------:R-:W-:-:S03]  /*0aa0*/  IADD3 R16, P2, PT, R16, 0x20, RZ ;  /* 0x0000002010107810 */ /* 0x000fc60007f5e0ff */
[----:B------:R-:W-:Y:S02]  /*0ab0*/  IMAD.X R19, RZ, RZ, R19, P1 ;  /* 0x000000ffff137224 */ /* 0x000fe400008e0613 */
[----:B------:R-:W-:Y:S01]  /*0ac0*/  IMAD.X R17, RZ, RZ, R17, P2 ;  /* 0x000000ffff117224 */ /* 0x000fe200010e0611 */
[----:B------:R-:W-:Y:S07]  /*0ad0*/  @P3 BRA `(.L_x_19) ;  /* 0xfffffffc000c3947 */ /* 0x000fee000383ffff */
[----:B------:R-:W-:-:S07]  /*0ae0*/  IMAD.MOV.U32 R16, RZ, RZ, R6 ;  /* 0x000000ffff107224 */ /* 0x000fce00078e0006 */
.L_x_2:
[----:B------:R-:W-:-:S13]  /*0af0*/  ISETP.NE.AND P1, PT, R4, RZ, PT ;  /* 0x000000ff0400720c */ /* 0x000fda0003f25270 */
[----:B------:R-:W-:Y:S05]  /*0b00*/  @!P1 BRA `(.L_x_20) ;  /* 0x0000000000ec9947 */ /* 0x000fea0003800000 */
[----:B------:R-:W1:Y:S01]  /*0b10*/  LDC.64 R12, c[0x0][0x390] ;  /* 0x0000e400ff0c7b82 */ /* 0x000e620000000a00 */
[----:B------:R-:W-:Y:S01]  /*0b20*/  IMAD.IADD R3, R9, 0x1, R16 ;  /* 0x0000000109037824 */ /* 0x000fe200078e0210 */
[----:B------:R-:W0:Y:S03]  /*0b30*/  LDCU.64 UR6, c[0x0][0x380] ;  /* 0x00007000ff0677ac */ /* 0x000e260008000a00 */
[----:B-1----:R-:W-:-:S05]  /*0b40*/  IMAD.WIDE.U32 R12, R3, 0x4, R12 ;  /* 0x00000004030c7825 */ /* 0x002fca00078e000c */
[----:B------:R-:W2:Y:S01]  /*0b50*/  LDG.E R17, desc[UR4][R12.64] ;  /* 0x000000040c117981 */ /* 0x000ea2000c1e1900 */
[----:B------:R-:W-:Y:S02]  /*0b60*/  IADD3 R3, P1, PT, R2, R16, RZ ;  /* 0x0000001002037210 */ /* 0x000fe40007f3e0ff */
[----:B------:R-:W-:Y:S02]  /*0b70*/  ISETP.NE.AND P2, PT, R4, 0x1, PT ;  /* 0x000000010400780c */ /* 0x000fe40003f45270 */
[----:B0-----:R-:W-:Y:S01]  /*0b80*/  LEA R10, P3, R3, UR6, 0x3 ;  /* 0x00000006030a7c11 */ /* 0x001fe2000f8618ff */
[----:B------:R-:W-:-:S05]  /*0b90*/  IMAD.X R18, RZ, RZ, R5, P1 ;  /* 0x000000ffff127224 */ /* 0x000fca00008e0605 */
[----:B------:R-:W-:Y:S02]  /*0ba0*/  LEA.HI.X R11, R3, UR7, R18, 0x3, P3 ;  /* 0x00000007030b7c11 */ /* 0x000fe400098f1c12 */
        /* <DEDUP_REMOVED lines=11> */
.L_x_22:
[----:B------:R-:W-:Y:S05]  /*0c60*/  BSYNC.RECONVERGENT B0 ;  /* 0x0000000000007941 */ /* 0x000fea0003800200 */
.L_x_21:
[----:B------:R-:W-:Y:S04]  /*0c70*/  BSSY.RECONVERGENT B0, `(.L_x_20) ;  /* 0x0000024000007945 */ /* 0x000fe80003800200 */
[----:B------:R-:W-:Y:S05]  /*0c80*/  @!P2 BRA `(.L_x_23) ;  /* 0x000000000088a947 */ /* 0x000fea0003800000 */
[----:B------:R-:W0:Y:S01]  /*0c90*/  LDC.64 R12, c[0x0][0x390] ;  /* 0x0000e400ff0c7b82 */ /* 0x000e220000000a00 */
[----:B------:R-:W-:-:S05]  /*0ca0*/  IADD3 R9, P1, PT, R9, R16, RZ ;  /* 0x0000001009097210 */ /* 0x000fca0007f3e0ff */
[----:B------:R-:W-:Y:S01]  /*0cb0*/  IMAD.X R18, RZ, RZ, RZ, P1 ;  /* 0x000000ffff127224 */ /* 0x000fe200008e06ff */
[----:B0-----:R-:W-:-:S04]  /*0cc0*/  LEA R12, P1, R9, R12, 0x2 ;  /* 0x0000000c090c7211 */ /* 0x001fc800078210ff */
[----:B------:R-:W-:-:S05]  /*0cd0*/  LEA.HI.X R13, R9, R13, R18, 0x2, P1 ;  /* 0x0000000d090d7211 */ /* 0x000fca00008f1412 */
[----:B------:R-:W2:Y:S01]  /*0ce0*/  LDG.E R3, desc[UR4][R12.64+0x4] ;  /* 0x000004040c037981 */ /* 0x000ea2000c1e1900 */
[----:B------:R-:W-:Y:S02]  /*0cf0*/  ISETP.NE.AND P2, PT, R4, 0x2, PT ;  /* 0x000000020400780c */ /* 0x000fe40003f45270 */
[----:B--2---:R-:W-:-:S13]  /*0d00*/  ISETP.NE.AND P1, PT, R3, RZ, PT ;  /* 0x000000ff0300720c */ /* 0x004fda0003f25270 */
[----:B------:R-:W-:Y:S05]  /*0d10*/  @!P1 BRA `(.L_x_24) ;  /* 0x0000000000349947 */ /* 0x000fea0003800000 */
[----:B------:R-:W-:Y:S01]  /*0d20*/  ISETP.NE.AND P1, PT, R24, RZ, PT ;  /* 0x000000ff1800720c */ /* 0x000fe20003f25270 */
[----:B------:R-:W-:Y:S01]  /*0d30*/  BSSY.RECONVERGENT B1, `(.L_x_24) ;  /* 0x000000b000017945 */ /* 0x000fe20003800200 */
[----:B------:R-:W-:-:S11]  /*0d40*/  IMAD.MOV.U32 R24, RZ, RZ, RZ ;  /* 0x000000ffff187224 */ /* 0x000fd600078e00ff */
[----:B------:R-:W-:Y:S05]  /*0d50*/  @!P1 BRA `(.L_x_25) ;  /* 0x0000000000209947 */ /* 0x000fea0003800000 */
[----:B------:R-:W0:Y:S01]  /*0d60*/  LDC.64 R18, c[0x0][0x380] ;  /* 0x0000e000ff127b82 */ /* 0x000e220000000a00 */
[----:B------:R-:W-:-:S04]  /*0d70*/  IMAD.IADD R17, R2, 0x1, R16 ;  /* 0x0000000102117824 */ /* 0x000fc800078e0210 */
[----:B0-----:R-:W-:-:S06]  /*0d80*/  IMAD.WIDE R16, R17, 0x8, R18 ;  /* 0x0000000811107825 */ /* 0x001fcc00078e0212 */
[----:B------:R-:W2:Y:S02]  /*0d90*/  LDG.E.64 R16, desc[UR4][R16.64] ;  /* 0x0000000410107981 */ /* 0x000ea4000c1e1b00 */
[----:B--2---:R-:W-:-:S06]  /*0da0*/  IMAD.WIDE.U32 R18, R8, 0x4, R16 ;  /* 0x0000000408127825 */ /* 0x004fcc00078e0010 */
[----:B------:R-:W2:Y:S02]  /*0db0*/  LDG.E R18, desc[UR4][R18.64+-0x4] ;  /* 0xfffffc0412127981 */ /* 0x000ea4000c1e1900 */
[----:B--2---:R-:W-:-:S04]  /*0dc0*/  LOP3.LUT P1, RZ, R18, R3, RZ, 0xc0, !PT ;  /* 0x0000000312ff7212 */ /* 0x004fc8000782c0ff */
[----:B------:R-:W-:-:S09]  /*0dd0*/  SEL R24, RZ, 0x1, !P1 ;  /* 0x00000001ff187807 */ /* 0x000fd20004800000 */
.L_x_25:
[----:B------:R-:W-:Y:S05]  /*0de0*/  BSYNC.RECONVERGENT B1 ;  /* 0x0000000000017941 */ /* 0x000fea0003800200 */
.L_x_24:
[----:B------:R-:W-:Y:S05]  /*0df0*/  @!P2 BRA `(.L_x_23) ;  /* 0x00000000002ca947 */ /* 0x000fea0003800000 */
[----:B------:R-:W2:Y:S02]  /*0e00*/  LDG.E R13, desc[UR4][R12.64+0x8] ;  /* 0x000008040c0d7981 */ /* 0x000ea4000c1e1900 */
[----:B--2---:R-:W-:-:S13]  /*0e10*/  ISETP.NE.AND P1, PT, R13, RZ, PT ;  /* 0x000000ff0d00720c */ /* 0x004fda0003f25270 */
[----:B------:R-:W-:Y:S05]  /*0e20*/  @!P1 BRA `(.L_x_23) ;  /* 0x0000000000209947 */ /* 0x000fea0003800000 */
[----:B------:R-:W-:Y:S01]  /*0e30*/  ISETP.NE.AND P1, PT, R24, RZ, PT ;  /* 0x000000ff1800720c */ /* 0x000fe20003f25270 */
[----:B------:R-:W-:-:S12]  /*0e40*/  IMAD.MOV.U32 R24, RZ, RZ, RZ ;  /* 0x000000ffff187224 */ /* 0x000fd800078e00ff */
[----:B------:R-:W-:Y:S05]  /*0e50*/  @!P1 BRA `(.L_x_23) ;  /* 0x0000000000149947 */ /* 0x000fea0003800000 */
[----:B------:R-:W2:Y:S02]  /*0e60*/  LDG.E.64 R10, desc[UR4][R10.64+0x8] ;  /* 0x000008040a0a7981 */ /* 0x000ea4000c1e1b00 */
[----:B--2---:R-:W-:-:S06]  /*0e70*/  IMAD.WIDE.U32 R8, R8, 0x4, R10 ;  /* 0x0000000408087825 */ /* 0x004fcc00078e000a */
[----:B------:R-:W2:Y:S02]  /*0e80*/  LDG.E R8, desc[UR4][R8.64+-0x4] ;  /* 0xfffffc0408087981 */ /* 0x000ea4000c1e1900 */
[----:B--2---:R-:W-:-:S04]  /*0e90*/  LOP3.LUT P1, RZ, R8, R13, RZ, 0xc0, !PT ;  /* 0x0000000d08ff7212 */ /* 0x004fc8000782c0ff */
[----:B------:R-:W-:-:S09]  /*0ea0*/  SEL R24, RZ, 0x1, !P1 ;  /* 0x00000001ff187807 */ /* 0x000fd20004800000 */
.L_x_23:
[----:B------:R-:W-:Y:S05]  /*0eb0*/  BSYNC.RECONVERGENT B0 ;  /* 0x0000000000007941 */ /* 0x000fea0003800200 */
.L_x_20:
[----:B------:R-:W-:Y:S05]  /*0ec0*/  @P0 BRA `(.L_x_26) ;  /* 0xfffffff000dc0947 */ /* 0x000fea000383ffff */
.L_x_1:
[----:B------:R-:W1:Y:S02]  /*0ed0*/  LDC.64 R4, c[0x0][0x388] ;  /* 0x0000e200ff047b82 */ /* 0x000e640000000a00 */
[----:B-1----:R-:W-:-:S06]  /*0ee0*/  IMAD.WIDE R2, R2, 0x8, R4 ;  /* 0x0000000802027825 */ /* 0x002fcc00078e0204 */
[----:B------:R-:W2:Y:S02]  /*0ef0*/  LDG.E.64 R2, desc[UR4][R2.64] ;  /* 0x0000000402027981 */ /* 0x000ea4000c1e1b00 */
[----:B--2---:R-:W-:-:S05]  /*0f00*/  IMAD.WIDE.U32 R4, R0, 0x4, R2 ;  /* 0x0000000400047825 */ /* 0x004fca00078e0002 */
[----:B------:R-:W-:Y:S01]  /*0f10*/  STG.E desc[UR4][R4.64], R24 ;  /* 0x0000001804007986 */ /* 0x000fe2000c101904 */
[----:B------:R-:W-:Y:S05]  /*0f20*/  EXIT ;  /* 0x000000000000794d */ /* 0x000fea0003800000 */
.L_x_0:
[----:B------:R-:W0:Y:S02]  /*0f30*/  LDC.64 R4, c[0x0][0x388] ;  /* 0x0000e200ff047b82 */ /* 0x000e240000000a00 */
[----:B0-----:R-:W-:-:S05]  /*0f40*/  IMAD.WIDE R4, R2, 0x8, R4 ;  /* 0x0000000802047825 */ /* 0x001fca00078e0204 */
[----:B------:R-:W2:Y:S02]  /*0f50*/  LDG.E.64 R2, desc[UR4][R4.64] ;  /* 0x0000000404027981 */ /* 0x000ea4000c1e1b00 */
[----:B--2---:R-:W-:-:S05]  /*0f60*/  IMAD.WIDE.U32 R2, R0, 0x4, R2 ;  /* 0x0000000400027825 */ /* 0x004fca00078e0002 */
[----:B------:R-:W-:Y:S01]  /*0f70*/  STG.E desc[UR4][R2.64], RZ ;  /* 0x000000ff02007986 */ /* 0x000fe2000c101904 */
[----:B------:R-:W-:Y:S05]  /*0f80*/  EXIT ;  /* 0x000000000000794d */ /* 0x000fea0003800000 */
.L_x_27:
[----:B------:R-:W-:-:S00]  /*0f90*/  BRA `(.L_x_27) ;  /* 0xfffffffc00fc7947 */ /* 0x000fc0000383ffff */
[----:B------:R-:W-:-:S00]  /*0fa0*/  NOP ;  /* 0x0000000000007918 */ /* 0x000fc00000000000 */
        /* <DEDUP_REMOVED lines=13> */
.L_x_28:


//--------------------- .nv.shared.reserved.0     --------------------------
	.section	.nv.shared.reserved.0,"aw",@nobits
	.weak		__nv_reservedSMEM_offset_0_alias
	.size		__nv_reservedSMEM_offset_0_alias, 0, 64
	.other		__nv_reservedSMEM_offset_0_alias,@"STO_CUDA_RESERVED_SHARED STV_DEFAULT"
__nv_reservedSMEM_offset_0_alias:
	.zero		0
	.zero		64


//--------------------- .nv.constant0._Z14erosion_kernelPPiS0_S_ii --------------------------
	.section	.nv.constant0._Z14erosion_kernelPPiS0_S_ii,"a",@progbits
	.sectionflags	@""
	.align	4
.nv.constant0._Z14erosion_kernelPPiS0_S_ii:
	.zero		928


//--------------------- SYMBOLS --------------------------

	.type		.nv.reservedSmem.offset0,@object
	.size		.nv.reservedSmem.offset0,0x4
